//
// Generated by NVIDIA NVVM Compiler
//
// Compiler Build ID: CL-36424714
// Cuda compilation tools, release 13.0, V13.0.88
// Based on NVVM 20.0.0
//

.version 9.0
.target sm_100
.address_size 64

	// .globl	_Z10vsumKernelPiS_S_i

.visible .entry _Z10vsumKernelPiS_S_i(
	.param .u64 .ptr .align 1 _Z10vsumKernelPiS_S_i_param_0,
	.param .u64 .ptr .align 1 _Z10vsumKernelPiS_S_i_param_1,
	.param .u64 .ptr .align 1 _Z10vsumKernelPiS_S_i_param_2,
	.param .u32 _Z10vsumKernelPiS_S_i_param_3
)
{
	.reg .pred 	%p<2>;
	.reg .b32 	%r<9>;
	.reg .b64 	%rd<11>;

	ld.param.u64 	%rd1, [_Z10vsumKernelPiS_S_i_param_0];
	ld.param.u64 	%rd2, [_Z10vsumKernelPiS_S_i_param_1];
	ld.param.u64 	%rd3, [_Z10vsumKernelPiS_S_i_param_2];
	ld.param.u32 	%r2, [_Z10vsumKernelPiS_S_i_param_3];
	mov.u32 	%r3, %ctaid.x;
	mov.u32 	%r4, %ntid.x;
	mov.u32 	%r5, %tid.x;
	mad.lo.s32 	%r1, %r3, %r4, %r5;
	setp.ge.s32 	%p1, %r1, %r2;
	@%p1 bra 	$L__BB0_2;
	cvta.to.global.u64 	%rd4, %rd1;
	cvta.to.global.u64 	%rd5, %rd2;
	cvta.to.global.u64 	%rd6, %rd3;
	mul.wide.s32 	%rd7, %r1, 4;
	add.s64 	%rd8, %rd4, %rd7;
	ld.global.u32 	%r6, [%rd8];
	add.s64 	%rd9, %rd5, %rd7;
	ld.global.u32 	%r7, [%rd9];
	add.s32 	%r8, %r7, %r6;
	add.s64 	%rd10, %rd6, %rd7;
	st.global.u32 	[%rd10], %r8;
$L__BB0_2:
	ret;

}


// ===== COMPILED SASS (sm_100) =====

	.target	sm_100

	.elftype	@"ET_EXEC"


//--------------------- .note.nv.tkinfo           --------------------------
	.section	.note.nv.tkinfo,"",@"SHT_NOTE"
	.sectionflags	@"SHF_NOTE_NV_TKINFO"
	.tkinfo
        /*0018*/ 	.word	0x00000002
        /*0030*/ 	.string	""
        /*0030*/ 	.string	"ptxas"
        /*0030*/ 	.string	"Cuda compilation tools, release 13.0, V13.0.88"
        /*0030*/ 	.string	"Build cuda_13.0.r13.0/compiler.36424714_0"
        /*0030*/ 	.string	"-arch sm_100 -m 64 "



//--------------------- .note.nv.cuinfo           --------------------------
	.section	.note.nv.cuinfo,"",@"SHT_NOTE"
	.sectionflags	@"SHF_NOTE_NV_CUINFO"
        /*0018*/ 	.short	0x0002
        /*001a*/ 	.short	0x0064
        /*001c*/ 	.short	0x0082
	.zero		2


//--------------------- .nv.info                  --------------------------
	.section	.nv.info,"",@"SHT_CUDA_INFO"
	.align	4


	//----- nvinfo : EIATTR_REGCOUNT
	.align		4
        /*0000*/ 	.byte	0x04, 0x2f
        /*0002*/ 	.short	(.L_1 - .L_0)
	.align		4
.L_0:
        /*0004*/ 	.word	index@(_Z10vsumKernelPiS_S_i)
        /*0008*/ 	.word	0x0000000c


	//----- nvinfo : EIATTR_FRAME_SIZE
	.align		4
.L_1:
        /*000c*/ 	.byte	0x04, 0x11
        /*000e*/ 	.short	(.L_3 - .L_2)
	.align		4
.L_2:
        /*0010*/ 	.word	index@(_Z10vsumKernelPiS_S_i)
        /*0014*/ 	.word	0x00000000


	//----- nvinfo : EIATTR_MIN_STACK_SIZE
	.align		4
.L_3:
        /*0018*/ 	.byte	0x04, 0x12
        /*001a*/ 	.short	(.L_5 - .L_4)
	.align		4
.L_4:
        /*001c*/ 	.word	index@(_Z10vsumKernelPiS_S_i)
        /*0020*/ 	.word	0x00000000
.L_5:


//--------------------- .nv.compat                --------------------------
	.section	.nv.compat,"",@"SHT_CUDA_COMPAT_INFO"
	.align	4
        /*0000*/ 	.byte	0x02, 0x09, 0x00, 0x00, 0x02, 0x02, 0x01, 0x00, 0x02, 0x05, 0x05, 0x00, 0x03, 0x07, 0x01, 0x01
        /*0010*/ 	.byte	0x02, 0x03, 0x00, 0x00, 0x02, 0x06, 0x01, 0x00, 0x04, 0x0b, 0x08, 0x00, 0x09, 0x00, 0x00, 0x00
        /*0020*/ 	.byte	0x00, 0x00, 0x00, 0x00


//--------------------- .nv.info._Z10vsumKernelPiS_S_i --------------------------
	.section	.nv.info._Z10vsumKernelPiS_S_i,"",@"SHT_CUDA_INFO"
	.sectionflags	@""
	.align	4


	//----- nvinfo : EIATTR_CUDA_API_VERSION
	.align		4
        /*0000*/ 	.byte	0x04, 0x37
        /*0002*/ 	.short	(.L_7 - .L_6)
.L_6:
        /*0004*/ 	.word	0x00000082


	//----- nvinfo : EIATTR_KPARAM_INFO
	.align		4
.L_7:
        /*0008*/ 	.byte	0x04, 0x17
        /*000a*/ 	.short	(.L_9 - .L_8)
.L_8:
        /*000c*/ 	.word	0x00000000
        /*0010*/ 	.short	0x0003
        /*0012*/ 	.short	0x0018
        /*0014*/ 	.byte	0x00, 0xf0, 0x11, 0x00


	//----- nvinfo : EIATTR_KPARAM_INFO
	.align		4
.L_9:
        /*0018*/ 	.byte	0x04, 0x17
        /*001a*/ 	.short	(.L_11 - .L_10)
.L_10:
        /*001c*/ 	.word	0x00000000
        /*0020*/ 	.short	0x0002
        /*0022*/ 	.short	0x0010
        /*0024*/ 	.byte	0x00, 0xf5, 0x21, 0x00


	//----- nvinfo : EIATTR_KPARAM_INFO
	.align		4
.L_11:
        /*0028*/ 	.byte	0x04, 0x17
        /*002a*/ 	.short	(.L_13 - .L_12)
.L_12:
        /*002c*/ 	.word	0x00000000
        /*0030*/ 	.short	0x0001
        /*0032*/ 	.short	0x0008
        /*0034*/ 	.byte	0x00, 0xf5, 0x21, 0x00


	//----- nvinfo : EIATTR_KPARAM_INFO
	.align		4
.L_13:
        /*0038*/ 	.byte	0x04, 0x17
        /*003a*/ 	.short	(.L_15 - .L_14)
.L_14:
        /*003c*/ 	.word	0x00000000
        /*0040*/ 	.short	0x0000
        /*0042*/ 	.short	0x0000
        /*0044*/ 	.byte	0x00, 0xf5, 0x21, 0x00


	//----- nvinfo : EIATTR_SPARSE_MMA_MASK
	.align		4
.L_15:
        /*0048*/ 	.byte	0x03, 0x50
        /*004a*/ 	.short	0x0000


	//----- nvinfo : EIATTR_MAXREG_COUNT
	.align		4
        /*004c*/ 	.byte	0x03, 0x1b
        /*004e*/ 	.short	0x00ff


	//----- nvinfo : EIATTR_MERCURY_ISA_VERSION
	.align		4
        /*0050*/ 	.byte	0x03, 0x5f
        /*0052*/ 	.short	0x0101


	//----- nvinfo : EIATTR_VRC_CTA_INIT_COUNT
	.align		4
        /*0054*/ 	.byte	0x02, 0x4a
	.zero		1
	.zero		1


	//----- nvinfo : EIATTR_EXIT_INSTR_OFFSETS
	.align		4
        /*0058*/ 	.byte	0x04, 0x1c
        /*005a*/ 	.short	(.L_17 - .L_16)


	//   ....[0]....
.L_16:
        /*005c*/ 	.word	0x00000070


	//   ....[1]....
        /*0060*/ 	.word	0x00000130


	//----- nvinfo : EIATTR_CBANK_PARAM_SIZE
	.align		4
.L_17:
        /*0064*/ 	.byte	0x03, 0x19
        /*0066*/ 	.short	0x001c


	//----- nvinfo : EIATTR_PARAM_CBANK
	.align		4
        /*0068*/ 	.byte	0x04, 0x0a
        /*006a*/ 	.short	(.L_19 - .L_18)
	.align		4
.L_18:
        /*006c*/ 	.word	index@(.nv.constant0._Z10vsumKernelPiS_S_i)
        /*0070*/ 	.short	0x0380
        /*0072*/ 	.short	0x001c


	//----- nvinfo : EIATTR_SW_WAR
	.align		4
.L_19:
        /*0074*/ 	.byte	0x04, 0x36
        /*0076*/ 	.short	(.L_21 - .L_20)
.L_20:
        /*0078*/ 	.word	0x00000008
.L_21:


//--------------------- .nv.callgraph             --------------------------
	.section	.nv.callgraph,"",@"SHT_CUDA_CALLGRAPH"
	.align	4
	.sectionentsize	8
	.align		4
        /*0000*/ 	.word	0x00000000
	.align		4
        /*0004*/ 	.word	0xffffffff
	.align		4
        /*0008*/ 	.word	0x00000000
	.align		4
        /*000c*/ 	.word	0xfffffffe
	.align		4
        /*0010*/ 	.word	0x00000000
	.align		4
        /*0014*/ 	.word	0xfffffffd
	.align		4
        /*0018*/ 	.word	0x00000000
	.align		4
        /*001c*/ 	.word	0xfffffffc


//--------------------- .text._Z10vsumKernelPiS_S_i --------------------------
	.section	.text._Z10vsumKernelPiS_S_i,"ax",@progbits
	.align	128
        .global         _Z10vsumKernelPiS_S_i
        .type           _Z10vsumKernelPiS_S_i,@function
        .size           _Z10vsumKernelPiS_S_i,(.L_x_1 - _Z10vsumKernelPiS_S_i)
        .other          _Z10vsumKernelPiS_S_i,@"STO_CUDA_ENTRY STV_DEFAULT"
_Z10vsumKernelPiS_S_i:
.text._Z10vsumKernelPiS_S_i:
[----:B------:R-:W-:Y:S01]  /*0000*/  LDC R1, c[0x0][0x37c] ;  /* 0x0000df00ff017b82 */ /* 0x000fe20000000800 */
[----:B------:R-:W0:Y:S07]  /*0010*/  S2R R0, SR_TID.X ;  /* 0x0000000000007919 */ /* 0x000e2e0000002100 */
[----:B------:R-:W0:Y:S01]  /*0020*/  S2UR UR4, SR_CTAID.X ;  /* 0x00000000000479c3 */ /* 0x000e220000002500 */
[----:B------:R-:W1:Y:S07]  /*0030*/  LDCU UR5, c[0x0][0x398] ;  /* 0x00007300ff0577ac */ /* 0x000e6e0008000800 */
[----:B------:R-:W0:Y:S02]  /*0040*/  LDC R9, c[0x0][0x360] ;  /* 0x0000d800ff097b82 */ /* 0x000e240000000800 */
[----:B0-----:R-:W-:-:S05]  /*0050*/  IMAD R9, R9, UR4, R0 ;  /* 0x0000000409097c24 */ /* 0x001fca000f8e0200 */
[----:B-1----:R-:W-:-:S13]  /*0060*/  ISETP.GE.AND P0, PT, R9, UR5, PT ;  /* 0x0000000509007c0c */ /* 0x002fda000bf06270 */
[----:B------:R-:W-:Y:S05]  /*0070*/  @P0 EXIT ;  /* 0x000000000000094d */ /* 0x000fea0003800000 */
[----:B------:R-:W0:Y:S01]  /*0080*/  LDC.64 R2, c[0x0][0x380] ;  /* 0x0000e000ff027b82 */ /* 0x000e220000000a00 */
[----:B------:R-:W1:Y:S07]  /*0090*/  LDCU.64 UR4, c[0x0][0x358] ;  /* 0x00006b00ff0477ac */ /* 0x000e6e0008000a00 */
[----:B------:R-:W2:Y:S08]  /*00a0*/  LDC.64 R4, c[0x0][0x388] ;  /* 0x0000e200ff047b82 */ /* 0x000eb00000000a00 */
[----:B------:R-:W3:Y:S01]  /*00b0*/  LDC.64 R6, c[0x0][0x390] ;  /* 0x0000e400ff067b82 */ /* 0x000ee20000000a00 */
[----:B0-----:R-:W-:-:S06]  /*00c0*/  IMAD.WIDE R2, R9, 0x4, R2 ;  /* 0x0000000409027825 */ /* 0x001fcc00078e0202 */
[----:B-1----:R-:W4:Y:S01]  /*00d0*/  LDG.E R2, desc[UR4][R2.64] ;  /* 0x0000000402027981 */ /* 0x002f22000c1e1900 */
[----:B--2---:R-:W-:-:S06]  /*00e0*/  IMAD.WIDE R4, R9, 0x4, R4 ;  /* 0x0000000409047825 */ /* 0x004fcc00078e0204 */
[----:B------:R-:W4:Y:S01]  /*00f0*/  LDG.E R5, desc[UR4][R4.64] ;  /* 0x0000000404057981 */ /* 0x000f22000c1e1900 */
[----:B---3--:R-:W-:Y:S01]  /*0100*/  IMAD.WIDE R6, R9, 0x4, R6 ;  /* 0x0000000409067825 */ /* 0x008fe200078e0206 */
[----:B----4-:R-:W-:-:S05]  /*0110*/  IADD3 R9, PT, PT, R2, R5, RZ ;  /* 0x0000000502097210 */ /* 0x010fca0007ffe0ff */
[----:B------:R-:W-:Y:S01]  /*0120*/  STG.E desc[UR4][R6.64], R9 ;  /* 0x0000000906007986 */ /* 0x000fe2000c101904 */
[----:B------:R-:W-:Y:S05]  /*0130*/  EXIT ;  /* 0x000000000000794d */ /* 0x000fea0003800000 */
.L_x_0:
[----:B------:R-:W-:-:S00]  /*0140*/  BRA `(.L_x_0) ;  /* 0xfffffffc00fc7947 */ /* 0x000fc0000383ffff */
[----:B------:R-:W-:-:S00]  /*0150*/  NOP ;  /* 0x0000000000007918 */ /* 0x000fc00000000000 */
        /* <DEDUP_REMOVED lines=10> */
.L_x_1:


//--------------------- .nv.shared.reserved.0     --------------------------
	.section	.nv.shared.reserved.0,"aw",@nobits
	.weak		__nv_reservedSMEM_offset_0_alias
	.size		__nv_reservedSMEM_offset_0_alias, 0, 64
	.other		__nv_reservedSMEM_offset_0_alias,@"STO_CUDA_RESERVED_SHARED STV_DEFAULT"
__nv_reservedSMEM_offset_0_alias:
	.zero		0
	.zero		64


//--------------------- .nv.constant0._Z10vsumKernelPiS_S_i --------------------------
	.section	.nv.constant0._Z10vsumKernelPiS_S_i,"a",@progbits
	.sectionflags	@""
	.align	4
.nv.constant0._Z10vsumKernelPiS_S_i:
	.zero		924


//--------------------- SYMBOLS --------------------------

	.type		.nv.reservedSmem.offset0,@object
	.size		.nv.reservedSmem.offset0,0x4
